//
// Generated by NVIDIA NVVM Compiler
//
// Compiler Build ID: CL-36424714
// Cuda compilation tools, release 13.0, V13.0.88
// Based on NVVM 20.0.0
//

.version 9.0
.target sm_100
.address_size 64

	// .globl	_Z23nearest_neighbor_resizePKfPfiiii

.visible .entry _Z23nearest_neighbor_resizePKfPfiiii(
	.param .u64 .ptr .align 1 _Z23nearest_neighbor_resizePKfPfiiii_param_0,
	.param .u64 .ptr .align 1 _Z23nearest_neighbor_resizePKfPfiiii_param_1,
	.param .u32 _Z23nearest_neighbor_resizePKfPfiiii_param_2,
	.param .u32 _Z23nearest_neighbor_resizePKfPfiiii_param_3,
	.param .u32 _Z23nearest_neighbor_resizePKfPfiiii_param_4,
	.param .u32 _Z23nearest_neighbor_resizePKfPfiiii_param_5
)
{
	.reg .pred 	%p<4>;
	.reg .b32 	%r<23>;
	.reg .b32 	%f<12>;
	.reg .b64 	%rd<9>;

	ld.param.u64 	%rd1, [_Z23nearest_neighbor_resizePKfPfiiii_param_0];
	ld.param.u64 	%rd2, [_Z23nearest_neighbor_resizePKfPfiiii_param_1];
	ld.param.u32 	%r3, [_Z23nearest_neighbor_resizePKfPfiiii_param_2];
	ld.param.u32 	%r4, [_Z23nearest_neighbor_resizePKfPfiiii_param_3];
	ld.param.u32 	%r7, [_Z23nearest_neighbor_resizePKfPfiiii_param_4];
	ld.param.u32 	%r6, [_Z23nearest_neighbor_resizePKfPfiiii_param_5];
	mov.u32 	%r8, %ctaid.x;
	mov.u32 	%r9, %ntid.x;
	mov.u32 	%r10, %tid.x;
	mad.lo.s32 	%r1, %r8, %r9, %r10;
	mov.u32 	%r11, %ctaid.y;
	mov.u32 	%r12, %ntid.y;
	mov.u32 	%r13, %tid.y;
	mad.lo.s32 	%r14, %r11, %r12, %r13;
	setp.ge.s32 	%p1, %r1, %r6;
	setp.ge.s32 	%p2, %r14, %r7;
	or.pred  	%p3, %p1, %p2;
	@%p3 bra 	$L__BB0_2;
	cvta.to.global.u64 	%rd3, %rd1;
	cvta.to.global.u64 	%rd4, %rd2;
	cvt.rn.f32.s32 	%f1, %r4;
	cvt.rn.f32.s32 	%f2, %r6;
	div.approx.f32 	%f3, %f1, %f2;
	cvt.rn.f32.s32 	%f4, %r3;
	cvt.rn.f32.u32 	%f5, %r7;
	div.approx.f32 	%f6, %f4, %f5;
	cvt.rn.f32.s32 	%f7, %r1;
	mul.f32 	%f8, %f3, %f7;
	cvt.rzi.s32.f32 	%r15, %f8;
	add.s32 	%r16, %r4, -1;
	min.s32 	%r17, %r15, %r16;
	cvt.rn.f32.u32 	%f9, %r14;
	mul.f32 	%f10, %f6, %f9;
	cvt.rzi.s32.f32 	%r18, %f10;
	add.s32 	%r19, %r3, -1;
	min.s32 	%r20, %r18, %r19;
	mad.lo.s32 	%r21, %r20, %r4, %r17;
	mul.wide.s32 	%rd5, %r21, 4;
	add.s64 	%rd6, %rd3, %rd5;
	ld.global.nc.f32 	%f11, [%rd6];
	mad.lo.s32 	%r22, %r6, %r14, %r1;
	mul.wide.s32 	%rd7, %r22, 4;
	add.s64 	%rd8, %rd4, %rd7;
	st.global.f32 	[%rd8], %f11;
$L__BB0_2:
	ret;

}


// ===== COMPILED SASS (sm_100) =====

	.target	sm_100

	.elftype	@"ET_EXEC"


//--------------------- .note.nv.tkinfo           --------------------------
	.section	.note.nv.tkinfo,"",@"SHT_NOTE"
	.sectionflags	@"SHF_NOTE_NV_TKINFO"
	.tkinfo
        /*0018*/ 	.word	0x00000002
        /*0030*/ 	.string	""
        /*0030*/ 	.string	"ptxas"
        /*0030*/ 	.string	"Cuda compilation tools, release 13.0, V13.0.88"
        /*0030*/ 	.string	"Build cuda_13.0.r13.0/compiler.36424714_0"
        /*0030*/ 	.string	"-arch sm_100 -m 64 "



//--------------------- .note.nv.cuinfo           --------------------------
	.section	.note.nv.cuinfo,"",@"SHT_NOTE"
	.sectionflags	@"SHF_NOTE_NV_CUINFO"
        /*0018*/ 	.short	0x0002
        /*001a*/ 	.short	0x0064
        /*001c*/ 	.short	0x0082
	.zero		2


//--------------------- .nv.info                  --------------------------
	.section	.nv.info,"",@"SHT_CUDA_INFO"
	.align	4


	//----- nvinfo : EIATTR_REGCOUNT
	.align		4
        /*0000*/ 	.byte	0x04, 0x2f
        /*0002*/ 	.short	(.L_1 - .L_0)
	.align		4
.L_0:
        /*0004*/ 	.word	index@(_Z23nearest_neighbor_resizePKfPfiiii)
        /*0008*/ 	.word	0x0000000e


	//----- nvinfo : EIATTR_FRAME_SIZE
	.align		4
.L_1:
        /*000c*/ 	.byte	0x04, 0x11
        /*000e*/ 	.short	(.L_3 - .L_2)
	.align		4
.L_2:
        /*0010*/ 	.word	index@(_Z23nearest_neighbor_resizePKfPfiiii)
        /*0014*/ 	.word	0x00000000


	//----- nvinfo : EIATTR_MIN_STACK_SIZE
	.align		4
.L_3:
        /*0018*/ 	.byte	0x04, 0x12
        /*001a*/ 	.short	(.L_5 - .L_4)
	.align		4
.L_4:
        /*001c*/ 	.word	index@(_Z23nearest_neighbor_resizePKfPfiiii)
        /*0020*/ 	.word	0x00000000
.L_5:


//--------------------- .nv.compat                --------------------------
	.section	.nv.compat,"",@"SHT_CUDA_COMPAT_INFO"
	.align	4
        /*0000*/ 	.byte	0x02, 0x09, 0x00, 0x00, 0x02, 0x02, 0x01, 0x00, 0x02, 0x05, 0x05, 0x00, 0x03, 0x07, 0x01, 0x01
        /*0010*/ 	.byte	0x02, 0x03, 0x00, 0x00, 0x02, 0x06, 0x01, 0x00, 0x04, 0x0b, 0x08, 0x00, 0x01, 0x00, 0x00, 0x00
        /*0020*/ 	.byte	0x00, 0x00, 0x00, 0x00


//--------------------- .nv.info._Z23nearest_neighbor_resizePKfPfiiii --------------------------
	.section	.nv.info._Z23nearest_neighbor_resizePKfPfiiii,"",@"SHT_CUDA_INFO"
	.sectionflags	@""
	.align	4


	//----- nvinfo : EIATTR_CUDA_API_VERSION
	.align		4
        /*0000*/ 	.byte	0x04, 0x37
        /*0002*/ 	.short	(.L_7 - .L_6)
.L_6:
        /*0004*/ 	.word	0x00000082


	//----- nvinfo : EIATTR_KPARAM_INFO
	.align		4
.L_7:
        /*0008*/ 	.byte	0x04, 0x17
        /*000a*/ 	.short	(.L_9 - .L_8)
.L_8:
        /*000c*/ 	.word	0x00000000
        /*0010*/ 	.short	0x0005
        /*0012*/ 	.short	0x001c
        /*0014*/ 	.byte	0x00, 0xf0, 0x11, 0x00


	//----- nvinfo : EIATTR_KPARAM_INFO
	.align		4
.L_9:
        /*0018*/ 	.byte	0x04, 0x17
        /*001a*/ 	.short	(.L_11 - .L_10)
.L_10:
        /*001c*/ 	.word	0x00000000
        /*0020*/ 	.short	0x0004
        /*0022*/ 	.short	0x0018
        /*0024*/ 	.byte	0x00, 0xf0, 0x11, 0x00


	//----- nvinfo : EIATTR_KPARAM_INFO
	.align		4
.L_11:
        /*0028*/ 	.byte	0x04, 0x17
        /*002a*/ 	.short	(.L_13 - .L_12)
.L_12:
        /*002c*/ 	.word	0x00000000
        /*0030*/ 	.short	0x0003
        /*0032*/ 	.short	0x0014
        /*0034*/ 	.byte	0x00, 0xf0, 0x11, 0x00


	//----- nvinfo : EIATTR_KPARAM_INFO
	.align		4
.L_13:
        /*0038*/ 	.byte	0x04, 0x17
        /*003a*/ 	.short	(.L_15 - .L_14)
.L_14:
        /*003c*/ 	.word	0x00000000
        /*0040*/ 	.short	0x0002
        /*0042*/ 	.short	0x0010
        /*0044*/ 	.byte	0x00, 0xf0, 0x11, 0x00


	//----- nvinfo : EIATTR_KPARAM_INFO
	.align		4
.L_15:
        /*0048*/ 	.byte	0x04, 0x17
        /*004a*/ 	.short	(.L_17 - .L_16)
.L_16:
        /*004c*/ 	.word	0x00000000
        /*0050*/ 	.short	0x0001
        /*0052*/ 	.short	0x0008
        /*0054*/ 	.byte	0x00, 0xf5, 0x21, 0x00


	//----- nvinfo : EIATTR_KPARAM_INFO
	.align		4
.L_17:
        /*0058*/ 	.byte	0x04, 0x17
        /*005a*/ 	.short	(.L_19 - .L_18)
.L_18:
        /*005c*/ 	.word	0x00000000
        /*0060*/ 	.short	0x0000
        /*0062*/ 	.short	0x0000
        /*0064*/ 	.byte	0x00, 0xf5, 0x21, 0x00


	//----- nvinfo : EIATTR_SPARSE_MMA_MASK
	.align		4
.L_19:
        /*0068*/ 	.byte	0x03, 0x50
        /*006a*/ 	.short	0x0000


	//----- nvinfo : EIATTR_MAXREG_COUNT
	.align		4
        /*006c*/ 	.byte	0x03, 0x1b
        /*006e*/ 	.short	0x00ff


	//----- nvinfo : EIATTR_MERCURY_ISA_VERSION
	.align		4
        /*0070*/ 	.byte	0x03, 0x5f
        /*0072*/ 	.short	0x0101


	//----- nvinfo : EIATTR_VRC_CTA_INIT_COUNT
	.align		4
        /*0074*/ 	.byte	0x02, 0x4a
	.zero		1
	.zero		1


	//----- nvinfo : EIATTR_EXIT_INSTR_OFFSETS
	.align		4
        /*0078*/ 	.byte	0x04, 0x1c
        /*007a*/ 	.short	(.L_21 - .L_20)


	//   ....[0]....
.L_20:
        /*007c*/ 	.word	0x000000c0


	//   ....[1]....
        /*0080*/ 	.word	0x000002d0


	//----- nvinfo : EIATTR_CBANK_PARAM_SIZE
	.align		4
.L_21:
        /*0084*/ 	.byte	0x03, 0x19
        /*0086*/ 	.short	0x0020


	//----- nvinfo : EIATTR_PARAM_CBANK
	.align		4
        /*0088*/ 	.byte	0x04, 0x0a
        /*008a*/ 	.short	(.L_23 - .L_22)
	.align		4
.L_22:
        /*008c*/ 	.word	index@(.nv.constant0._Z23nearest_neighbor_resizePKfPfiiii)
        /*0090*/ 	.short	0x0380
        /*0092*/ 	.short	0x0020


	//----- nvinfo : EIATTR_SW_WAR
	.align		4
.L_23:
        /*0094*/ 	.byte	0x04, 0x36
        /*0096*/ 	.short	(.L_25 - .L_24)
.L_24:
        /*0098*/ 	.word	0x00000008
.L_25:


//--------------------- .nv.callgraph             --------------------------
	.section	.nv.callgraph,"",@"SHT_CUDA_CALLGRAPH"
	.align	4
	.sectionentsize	8
	.align		4
        /*0000*/ 	.word	0x00000000
	.align		4
        /*0004*/ 	.word	0xffffffff
	.align		4
        /*0008*/ 	.word	0x00000000
	.align		4
        /*000c*/ 	.word	0xfffffffe
	.align		4
        /*0010*/ 	.word	0x00000000
	.align		4
        /*0014*/ 	.word	0xfffffffd
	.align		4
        /*0018*/ 	.word	0x00000000
	.align		4
        /*001c*/ 	.word	0xfffffffc


//--------------------- .text._Z23nearest_neighbor_resizePKfPfiiii --------------------------
	.section	.text._Z23nearest_neighbor_resizePKfPfiiii,"ax",@progbits
	.align	128
        .global         _Z23nearest_neighbor_resizePKfPfiiii
        .type           _Z23nearest_neighbor_resizePKfPfiiii,@function
        .size           _Z23nearest_neighbor_resizePKfPfiiii,(.L_x_1 - _Z23nearest_neighbor_resizePKfPfiiii)
        .other          _Z23nearest_neighbor_resizePKfPfiiii,@"STO_CUDA_ENTRY STV_DEFAULT"
_Z23nearest_neighbor_resizePKfPfiiii:
.text._Z23nearest_neighbor_resizePKfPfiiii:
[----:B------:R-:W-:Y:S01]  /*0000*/  LDC R1, c[0x0][0x37c] ;  /* 0x0000df00ff017b82 */ /* 0x000fe20000000800 */
[----:B------:R-:W0:Y:S07]  /*0010*/  S2R R3, SR_TID.Y ;  /* 0x0000000000037919 */ /* 0x000e2e0000002200 */
[----:B------:R-:W1:Y:S01]  /*0020*/  LDC R7, c[0x0][0x360] ;  /* 0x0000d800ff077b82 */ /* 0x000e620000000800 */
[----:B------:R-:W2:Y:S01]  /*0030*/  LDCU.64 UR6, c[0x0][0x398] ;  /* 0x00007300ff0677ac */ /* 0x000ea20008000a00 */
[----:B------:R-:W1:Y:S06]  /*0040*/  S2R R2, SR_TID.X ;  /* 0x0000000000027919 */ /* 0x000e6c0000002100 */
[----:B------:R-:W0:Y:S08]  /*0050*/  S2UR UR5, SR_CTAID.Y ;  /* 0x00000000000579c3 */ /* 0x000e300000002600 */
[----:B------:R-:W0:Y:S08]  /*0060*/  LDC R0, c[0x0][0x364] ;  /* 0x0000d900ff007b82 */ /* 0x000e300000000800 */
[----:B------:R-:W1:Y:S01]  /*0070*/  S2UR UR4, SR_CTAID.X ;  /* 0x00000000000479c3 */ /* 0x000e620000002500 */
[----:B0-----:R-:W-:-:S05]  /*0080*/  IMAD R0, R0, UR5, R3 ;  /* 0x0000000500007c24 */ /* 0x001fca000f8e0203 */
[----:B--2---:R-:W-:Y:S01]  /*0090*/  ISETP.GE.AND P0, PT, R0, UR6, PT ;  /* 0x0000000600007c0c */ /* 0x004fe2000bf06270 */
[----:B-1----:R-:W-:-:S05]  /*00a0*/  IMAD R7, R7, UR4, R2 ;  /* 0x0000000407077c24 */ /* 0x002fca000f8e0202 */
[----:B------:R-:W-:-:S13]  /*00b0*/  ISETP.GE.OR P0, PT, R7, UR7, P0 ;  /* 0x0000000707007c0c */ /* 0x000fda0008706670 */
[----:B------:R-:W-:Y:S05]  /*00c0*/  @P0 EXIT ;  /* 0x000000000000094d */ /* 0x000fea0003800000 */
[----:B------:R-:W-:Y:S01]  /*00d0*/  I2FP.F32.U32 R8, UR6 ;  /* 0x0000000600087c45 */ /* 0x000fe20008201000 */
[----:B------:R-:W0:Y:S01]  /*00e0*/  LDC.64 R2, c[0x0][0x390] ;  /* 0x0000e400ff027b82 */ /* 0x000e220000000a00 */
[----:B------:R-:W-:Y:S01]  /*00f0*/  I2FP.F32.S32 R5, UR7 ;  /* 0x0000000700057c45 */ /* 0x000fe20008201400 */
[----:B------:R-:W1:Y:S01]  /*0100*/  LDCU.64 UR4, c[0x0][0x358] ;  /* 0x00006b00ff0477ac */ /* 0x000e620008000a00 */
[----:B------:R-:W-:Y:S02]  /*0110*/  FSETP.GEU.AND P1, PT, |R8|, 1.175494350822287508e-38, PT ;  /* 0x008000000800780b */ /* 0x000fe40003f2e200 */
[----:B------:R-:W-:Y:S02]  /*0120*/  FSETP.GEU.AND P0, PT, |R5|, 1.175494350822287508e-38, PT ;  /* 0x008000000500780b */ /* 0x000fe40003f0e200 */
[----:B------:R-:W-:-:S09]  /*0130*/  I2FP.F32.U32 R10, R0 ;  /* 0x00000000000a7245 */ /* 0x000fd20000201000 */
[----:B------:R-:W-:Y:S02]  /*0140*/  @!P1 FMUL R8, R8, 16777216 ;  /* 0x4b80000008089820 */ /* 0x000fe40000400000 */
[----:B------:R-:W-:Y:S02]  /*0150*/  @!P0 FMUL R5, R5, 16777216 ;  /* 0x4b80000005058820 */ /* 0x000fe40000400000 */
[----:B------:R-:W2:Y:S01]  /*0160*/  MUFU.RCP R9, R8 ;  /* 0x0000000800097308 */ /* 0x000ea20000001000 */
[----:B0-----:R-:W-:Y:S02]  /*0170*/  I2FP.F32.S32 R6, R2 ;  /* 0x0000000200067245 */ /* 0x001fe40000201400 */
[----:B------:R-:W-:-:S05]  /*0180*/  I2FP.F32.S32 R4, R3 ;  /* 0x0000000300047245 */ /* 0x000fca0000201400 */
[----:B------:R-:W0:Y:S01]  /*0190*/  MUFU.RCP R5, R5 ;  /* 0x0000000500057308 */ /* 0x000e220000001000 */
[----:B------:R-:W-:Y:S01]  /*01a0*/  @!P1 FMUL R6, R6, 16777216 ;  /* 0x4b80000006069820 */ /* 0x000fe20000400000 */
[----:B------:R-:W-:-:S03]  /*01b0*/  @!P0 FMUL R4, R4, 16777216 ;  /* 0x4b80000004048820 */ /* 0x000fc60000400000 */
[----:B--2---:R-:W-:-:S04]  /*01c0*/  FMUL R9, R9, R6 ;  /* 0x0000000609097220 */ /* 0x004fc80000400000 */
[----:B------:R-:W-:Y:S01]  /*01d0*/  FMUL R10, R9, R10 ;  /* 0x0000000a090a7220 */ /* 0x000fe20000400000 */
[----:B------:R-:W-:Y:S01]  /*01e0*/  I2FP.F32.S32 R9, R7 ;  /* 0x0000000700097245 */ /* 0x000fe20000201400 */
[----:B0-----:R-:W-:Y:S02]  /*01f0*/  FMUL R4, R5, R4 ;  /* 0x0000000405047220 */ /* 0x001fe40000400000 */
[----:B------:R-:W0:Y:S02]  /*0200*/  F2I.TRUNC.NTZ R11, R10 ;  /* 0x0000000a000b7305 */ /* 0x000e24000020f100 */
[----:B------:R-:W-:Y:S02]  /*0210*/  FMUL R9, R4, R9 ;  /* 0x0000000904097220 */ /* 0x000fe40000400000 */
[----:B------:R-:W2:Y:S04]  /*0220*/  LDC.64 R4, c[0x0][0x380] ;  /* 0x0000e000ff047b82 */ /* 0x000ea80000000a00 */
[----:B------:R-:W3:Y:S01]  /*0230*/  F2I.TRUNC.NTZ R6, R9 ;  /* 0x0000000900067305 */ /* 0x000ee2000020f100 */
[----:B0-----:R-:W-:-:S02]  /*0240*/  VIADDMNMX R11, R2, 0xffffffff, R11, PT ;  /* 0xffffffff020b7846 */ /* 0x001fc4000380010b */
[----:B---3--:R-:W-:-:S05]  /*0250*/  VIADDMNMX R6, R3, 0xffffffff, R6, PT ;  /* 0xffffffff03067846 */ /* 0x008fca0003800106 */
[----:B------:R-:W-:-:S04]  /*0260*/  IMAD R3, R11, R3, R6 ;  /* 0x000000030b037224 */ /* 0x000fc800078e0206 */
[----:B--2---:R-:W-:Y:S02]  /*0270*/  IMAD.WIDE R2, R3, 0x4, R4 ;  /* 0x0000000403027825 */ /* 0x004fe400078e0204 */
[----:B------:R-:W0:Y:S04]  /*0280*/  LDC.64 R4, c[0x0][0x388] ;  /* 0x0000e200ff047b82 */ /* 0x000e280000000a00 */
[----:B-1----:R-:W2:Y:S01]  /*0290*/  LDG.E.CONSTANT R3, desc[UR4][R2.64] ;  /* 0x0000000402037981 */ /* 0x002ea2000c1e9900 */
[----:B------:R-:W-:-:S04]  /*02a0*/  IMAD R7, R0, UR7, R7 ;  /* 0x0000000700077c24 */ /* 0x000fc8000f8e0207 */
[----:B0-----:R-:W-:-:S05]  /*02b0*/  IMAD.WIDE R4, R7, 0x4, R4 ;  /* 0x0000000407047825 */ /* 0x001fca00078e0204 */
[----:B--2---:R-:W-:Y:S01]  /*02c0*/  STG.E desc[UR4][R4.64], R3 ;  /* 0x0000000304007986 */ /* 0x004fe2000c101904 */
[----:B------:R-:W-:Y:S05]  /*02d0*/  EXIT ;  /* 0x000000000000794d */ /* 0x000fea0003800000 */
.L_x_0:
[----:B------:R-:W-:-:S00]  /*02e0*/  BRA `(.L_x_0) ;  /* 0xfffffffc00fc7947 */ /* 0x000fc0000383ffff */
[----:B------:R-:W-:-:S00]  /*02f0*/  NOP ;  /* 0x0000000000007918 */ /* 0x000fc00000000000 */
        /* <DEDUP_REMOVED lines=8> */
.L_x_1:


//--------------------- .nv.shared.reserved.0     --------------------------
	.section	.nv.shared.reserved.0,"aw",@nobits
	.weak		__nv_reservedSMEM_offset_0_alias
	.size		__nv_reservedSMEM_offset_0_alias, 0, 64
	.other		__nv_reservedSMEM_offset_0_alias,@"STO_CUDA_RESERVED_SHARED STV_DEFAULT"
__nv_reservedSMEM_offset_0_alias:
	.zero		0
	.zero		64


//--------------------- .nv.constant0._Z23nearest_neighbor_resizePKfPfiiii --------------------------
	.section	.nv.constant0._Z23nearest_neighbor_resizePKfPfiiii,"a",@progbits
	.sectionflags	@""
	.align	4
.nv.constant0._Z23nearest_neighbor_resizePKfPfiiii:
	.zero		928


//--------------------- SYMBOLS --------------------------

	.type		.nv.reservedSmem.offset0,@object
	.size		.nv.reservedSmem.offset0,0x4
